//
// Generated by NVIDIA NVVM Compiler
//
// Compiler Build ID: CL-36424714
// Cuda compilation tools, release 13.0, V13.0.88
// Based on NVVM 20.0.0
//

.version 9.0
.target sm_100
.address_size 64

	// .globl	_Z9wordCountPPcPPiii

.visible .entry _Z9wordCountPPcPPiii(
	.param .u64 .ptr .align 1 _Z9wordCountPPcPPiii_param_0,
	.param .u64 .ptr .align 1 _Z9wordCountPPcPPiii_param_1,
	.param .u32 _Z9wordCountPPcPPiii_param_2,
	.param .u32 _Z9wordCountPPcPPiii_param_3
)
{
	.reg .pred 	%p<8>;
	.reg .b16 	%rs<5>;
	.reg .b32 	%r<23>;
	.reg .b64 	%rd<27>;

	ld.param.u64 	%rd2, [_Z9wordCountPPcPPiii_param_0];
	ld.param.u64 	%rd3, [_Z9wordCountPPcPPiii_param_1];
	ld.param.u32 	%r5, [_Z9wordCountPPcPPiii_param_2];
	ld.param.u32 	%r7, [_Z9wordCountPPcPPiii_param_3];
	mov.u32 	%r8, %ntid.y;
	mov.u32 	%r9, %ctaid.y;
	mov.u32 	%r10, %tid.y;
	mad.lo.s32 	%r11, %r8, %r9, %r10;
	mov.u32 	%r12, %ntid.x;
	mov.u32 	%r13, %ctaid.x;
	mov.u32 	%r14, %tid.x;
	mad.lo.s32 	%r2, %r12, %r13, %r14;
	add.s32 	%r15, %r7, -1;
	add.s32 	%r16, %r5, -1;
	setp.gt.u32 	%p1, %r11, %r16;
	add.s32 	%r3, %r2, -1;
	setp.ge.u32 	%p2, %r3, %r15;
	or.pred  	%p3, %p2, %p1;
	@%p3 bra 	$L__BB0_7;
	cvta.to.global.u64 	%rd5, %rd2;
	mul.wide.u32 	%rd6, %r11, 8;
	add.s64 	%rd7, %rd5, %rd6;
	ld.global.u64 	%rd8, [%rd7];
	cvta.to.global.u64 	%rd1, %rd8;
	cvt.u64.u32 	%rd9, %r2;
	add.s64 	%rd10, %rd1, %rd9;
	ld.global.u8 	%rs1, [%rd10];
	mov.b32 	%r17, 0;
	add.s16 	%rs2, %rs1, -65;
	setp.gt.u16 	%p4, %rs2, 57;
	cvt.u64.u16 	%rd4, %rs2;
	@%p4 bra 	$L__BB0_3;
	cvt.u32.u64 	%r18, %rd4;
	mov.b64 	%rd11, 1;
	shl.b64 	%rd12, %rd11, %r18;
	and.b64  	%rd13, %rd12, 288230371907076095;
	setp.ne.s64 	%p5, %rd13, 0;
	mov.u32 	%r22, %r17;
	@%p5 bra 	$L__BB0_6;
$L__BB0_3:
	cvt.u64.u32 	%rd15, %r3;
	add.s64 	%rd16, %rd1, %rd15;
	ld.global.u8 	%rs3, [%rd16];
	mov.b32 	%r22, 1;
	add.s16 	%rs4, %rs3, -65;
	setp.gt.u16 	%p6, %rs4, 57;
	cvt.u64.u16 	%rd14, %rs4;
	@%p6 bra 	$L__BB0_5;
	cvt.u32.u64 	%r20, %rd14;
	mov.b64 	%rd17, 1;
	shl.b64 	%rd18, %rd17, %r20;
	and.b64  	%rd19, %rd18, 288230371907076095;
	setp.ne.s64 	%p7, %rd19, 0;
	@%p7 bra 	$L__BB0_6;
$L__BB0_5:
	mov.u32 	%r22, %r17;
$L__BB0_6:
	cvta.to.global.u64 	%rd20, %rd3;
	add.s64 	%rd22, %rd20, %rd6;
	ld.global.u64 	%rd23, [%rd22];
	cvta.to.global.u64 	%rd24, %rd23;
	mul.wide.u32 	%rd25, %r2, 4;
	add.s64 	%rd26, %rd24, %rd25;
	st.global.u32 	[%rd26], %r22;
$L__BB0_7:
	ret;

}


// ===== COMPILED SASS (sm_100) =====

	.target	sm_100

	.elftype	@"ET_EXEC"


//--------------------- .note.nv.tkinfo           --------------------------
	.section	.note.nv.tkinfo,"",@"SHT_NOTE"
	.sectionflags	@"SHF_NOTE_NV_TKINFO"
	.tkinfo
        /*0018*/ 	.word	0x00000002
        /*0030*/ 	.string	""
        /*0030*/ 	.string	"ptxas"
        /*0030*/ 	.string	"Cuda compilation tools, release 13.0, V13.0.88"
        /*0030*/ 	.string	"Build cuda_13.0.r13.0/compiler.36424714_0"
        /*0030*/ 	.string	"-arch sm_100 -m 64 "



//--------------------- .note.nv.cuinfo           --------------------------
	.section	.note.nv.cuinfo,"",@"SHT_NOTE"
	.sectionflags	@"SHF_NOTE_NV_CUINFO"
        /*0018*/ 	.short	0x0002
        /*001a*/ 	.short	0x0064
        /*001c*/ 	.short	0x0082
	.zero		2


//--------------------- .nv.info                  --------------------------
	.section	.nv.info,"",@"SHT_CUDA_INFO"
	.align	4


	//----- nvinfo : EIATTR_REGCOUNT
	.align		4
        /*0000*/ 	.byte	0x04, 0x2f
        /*0002*/ 	.short	(.L_1 - .L_0)
	.align		4
.L_0:
        /*0004*/ 	.word	index@(_Z9wordCountPPcPPiii)
        /*0008*/ 	.word	0x0000000b


	//----- nvinfo : EIATTR_FRAME_SIZE
	.align		4
.L_1:
        /*000c*/ 	.byte	0x04, 0x11
        /*000e*/ 	.short	(.L_3 - .L_2)
	.align		4
.L_2:
        /*0010*/ 	.word	index@(_Z9wordCountPPcPPiii)
        /*0014*/ 	.word	0x00000000


	//----- nvinfo : EIATTR_MIN_STACK_SIZE
	.align		4
.L_3:
        /*0018*/ 	.byte	0x04, 0x12
        /*001a*/ 	.short	(.L_5 - .L_4)
	.align		4
.L_4:
        /*001c*/ 	.word	index@(_Z9wordCountPPcPPiii)
        /*0020*/ 	.word	0x00000000
.L_5:


//--------------------- .nv.compat                --------------------------
	.section	.nv.compat,"",@"SHT_CUDA_COMPAT_INFO"
	.align	4
        /*0000*/ 	.byte	0x02, 0x09, 0x00, 0x00, 0x02, 0x02, 0x01, 0x00, 0x02, 0x05, 0x05, 0x00, 0x03, 0x07, 0x01, 0x01
        /*0010*/ 	.byte	0x02, 0x03, 0x00, 0x00, 0x02, 0x06, 0x01, 0x00, 0x04, 0x0b, 0x08, 0x00, 0x09, 0x00, 0x00, 0x00
        /*0020*/ 	.byte	0x00, 0x00, 0x00, 0x00


//--------------------- .nv.info._Z9wordCountPPcPPiii --------------------------
	.section	.nv.info._Z9wordCountPPcPPiii,"",@"SHT_CUDA_INFO"
	.sectionflags	@""
	.align	4


	//----- nvinfo : EIATTR_CUDA_API_VERSION
	.align		4
        /*0000*/ 	.byte	0x04, 0x37
        /*0002*/ 	.short	(.L_7 - .L_6)
.L_6:
        /*0004*/ 	.word	0x00000082


	//----- nvinfo : EIATTR_KPARAM_INFO
	.align		4
.L_7:
        /*0008*/ 	.byte	0x04, 0x17
        /*000a*/ 	.short	(.L_9 - .L_8)
.L_8:
        /*000c*/ 	.word	0x00000000
        /*0010*/ 	.short	0x0003
        /*0012*/ 	.short	0x0014
        /*0014*/ 	.byte	0x00, 0xf0, 0x11, 0x00


	//----- nvinfo : EIATTR_KPARAM_INFO
	.align		4
.L_9:
        /*0018*/ 	.byte	0x04, 0x17
        /*001a*/ 	.short	(.L_11 - .L_10)
.L_10:
        /*001c*/ 	.word	0x00000000
        /*0020*/ 	.short	0x0002
        /*0022*/ 	.short	0x0010
        /*0024*/ 	.byte	0x00, 0xf0, 0x11, 0x00


	//----- nvinfo : EIATTR_KPARAM_INFO
	.align		4
.L_11:
        /*0028*/ 	.byte	0x04, 0x17
        /*002a*/ 	.short	(.L_13 - .L_12)
.L_12:
        /*002c*/ 	.word	0x00000000
        /*0030*/ 	.short	0x0001
        /*0032*/ 	.short	0x0008
        /*0034*/ 	.byte	0x00, 0xf5, 0x21, 0x00


	//----- nvinfo : EIATTR_KPARAM_INFO
	.align		4
.L_13:
        /*0038*/ 	.byte	0x04, 0x17
        /*003a*/ 	.short	(.L_15 - .L_14)
.L_14:
        /*003c*/ 	.word	0x00000000
        /*0040*/ 	.short	0x0000
        /*0042*/ 	.short	0x0000
        /*0044*/ 	.byte	0x00, 0xf5, 0x21, 0x00


	//----- nvinfo : EIATTR_SPARSE_MMA_MASK
	.align		4
.L_15:
        /*0048*/ 	.byte	0x03, 0x50
        /*004a*/ 	.short	0x0000


	//----- nvinfo : EIATTR_MAXREG_COUNT
	.align		4
        /*004c*/ 	.byte	0x03, 0x1b
        /*004e*/ 	.short	0x00ff


	//----- nvinfo : EIATTR_MERCURY_ISA_VERSION
	.align		4
        /*0050*/ 	.byte	0x03, 0x5f
        /*0052*/ 	.short	0x0101


	//----- nvinfo : EIATTR_VRC_CTA_INIT_COUNT
	.align		4
        /*0054*/ 	.byte	0x02, 0x4a
	.zero		1
	.zero		1


	//----- nvinfo : EIATTR_EXIT_INSTR_OFFSETS
	.align		4
        /*0058*/ 	.byte	0x04, 0x1c
        /*005a*/ 	.short	(.L_17 - .L_16)


	//   ....[0]....
.L_16:
        /*005c*/ 	.word	0x000000f0


	//   ....[1]....
        /*0060*/ 	.word	0x000003a0


	//----- nvinfo : EIATTR_CRS_STACK_SIZE
	.align		4
.L_17:
        /*0064*/ 	.byte	0x04, 0x1e
        /*0066*/ 	.short	(.L_19 - .L_18)
.L_18:
        /*0068*/ 	.word	0x00000000


	//----- nvinfo : EIATTR_CBANK_PARAM_SIZE
	.align		4
.L_19:
        /*006c*/ 	.byte	0x03, 0x19
        /*006e*/ 	.short	0x0018


	//----- nvinfo : EIATTR_PARAM_CBANK
	.align		4
        /*0070*/ 	.byte	0x04, 0x0a
        /*0072*/ 	.short	(.L_21 - .L_20)
	.align		4
.L_20:
        /*0074*/ 	.word	index@(.nv.constant0._Z9wordCountPPcPPiii)
        /*0078*/ 	.short	0x0380
        /*007a*/ 	.short	0x0018


	//----- nvinfo : EIATTR_SW_WAR
	.align		4
.L_21:
        /*007c*/ 	.byte	0x04, 0x36
        /*007e*/ 	.short	(.L_23 - .L_22)
.L_22:
        /*0080*/ 	.word	0x00000008
.L_23:


//--------------------- .nv.callgraph             --------------------------
	.section	.nv.callgraph,"",@"SHT_CUDA_CALLGRAPH"
	.align	4
	.sectionentsize	8
	.align		4
        /*0000*/ 	.word	0x00000000
	.align		4
        /*0004*/ 	.word	0xffffffff
	.align		4
        /*0008*/ 	.word	0x00000000
	.align		4
        /*000c*/ 	.word	0xfffffffe
	.align		4
        /*0010*/ 	.word	0x00000000
	.align		4
        /*0014*/ 	.word	0xfffffffd
	.align		4
        /*0018*/ 	.word	0x00000000
	.align		4
        /*001c*/ 	.word	0xfffffffc


//--------------------- .text._Z9wordCountPPcPPiii --------------------------
	.section	.text._Z9wordCountPPcPPiii,"ax",@progbits
	.align	128
        .global         _Z9wordCountPPcPPiii
        .type           _Z9wordCountPPcPPiii,@function
        .size           _Z9wordCountPPcPPiii,(.L_x_5 - _Z9wordCountPPcPPiii)
        .other          _Z9wordCountPPcPPiii,@"STO_CUDA_ENTRY STV_DEFAULT"
_Z9wordCountPPcPPiii:
.text._Z9wordCountPPcPPiii:
[----:B------:R-:W-:Y:S01]  /*0000*/  LDC R1, c[0x0][0x37c] ;  /* 0x0000df00ff017b82 */ /* 0x000fe20000000800 */
[----:B------:R-:W0:Y:S01]  /*0010*/  S2R R2, SR_CTAID.Y ;  /* 0x0000000000027919 */ /* 0x000e220000002600 */
[----:B------:R-:W0:Y:S01]  /*0020*/  LDCU UR4, c[0x0][0x364] ;  /* 0x00006c80ff0477ac */ /* 0x000e220008000800 */
[----:B------:R-:W0:Y:S01]  /*0030*/  S2R R3, SR_TID.Y ;  /* 0x0000000000037919 */ /* 0x000e220000002200 */
[----:B------:R-:W1:Y:S01]  /*0040*/  LDCU.64 UR6, c[0x0][0x390] ;  /* 0x00007200ff0677ac */ /* 0x000e620008000a00 */
[----:B------:R-:W2:Y:S01]  /*0050*/  S2R R0, SR_CTAID.X ;  /* 0x0000000000007919 */ /* 0x000ea20000002500 */
[----:B------:R-:W2:Y:S01]  /*0060*/  LDCU UR8, c[0x0][0x360] ;  /* 0x00006c00ff0877ac */ /* 0x000ea20008000800 */
[----:B------:R-:W2:Y:S01]  /*0070*/  S2R R5, SR_TID.X ;  /* 0x0000000000057919 */ /* 0x000ea20000002100 */
[----:B-1----:R-:W-:Y:S01]  /*0080*/  UIADD3 UR5, UPT, UPT, UR6, -0x1, URZ ;  /* 0xffffffff06057890 */ /* 0x002fe2000fffe0ff */
[----:B0-----:R-:W-:Y:S01]  /*0090*/  IMAD R2, R2, UR4, R3 ;  /* 0x0000000402027c24 */ /* 0x001fe2000f8e0203 */
[----:B------:R-:W-:-:S04]  /*00a0*/  UIADD3 UR4, UPT, UPT, UR7, -0x1, URZ ;  /* 0xffffffff07047890 */ /* 0x000fc8000fffe0ff */
[----:B------:R-:W-:Y:S01]  /*00b0*/  ISETP.GT.U32.AND P0, PT, R2, UR5, PT ;  /* 0x0000000502007c0c */ /* 0x000fe2000bf04070 */
[----:B--2---:R-:W-:-:S04]  /*00c0*/  IMAD R0, R0, UR8, R5 ;  /* 0x0000000800007c24 */ /* 0x004fc8000f8e0205 */
[----:B------:R-:W-:-:S05]  /*00d0*/  VIADD R3, R0, 0xffffffff ;  /* 0xffffffff00037836 */ /* 0x000fca0000000000 */
[----:B------:R-:W-:-:S13]  /*00e0*/  ISETP.GE.U32.OR P0, PT, R3, UR4, P0 ;  /* 0x0000000403007c0c */ /* 0x000fda0008706470 */
[----:B------:R-:W-:Y:S05]  /*00f0*/  @P0 EXIT ;  /* 0x000000000000094d */ /* 0x000fea0003800000 */
[----:B------:R-:W0:Y:S01]  /*0100*/  LDC.64 R4, c[0x0][0x380] ;  /* 0x0000e000ff047b82 */ /* 0x000e220000000a00 */
[----:B------:R-:W1:Y:S01]  /*0110*/  LDCU.64 UR4, c[0x0][0x358] ;  /* 0x00006b00ff0477ac */ /* 0x000e620008000a00 */
[----:B0-----:R-:W-:-:S06]  /*0120*/  IMAD.WIDE.U32 R4, R2, 0x8, R4 ;  /* 0x0000000802047825 */ /* 0x001fcc00078e0004 */
[----:B-1----:R-:W2:Y:S02]  /*0130*/  LDG.E.64 R4, desc[UR4][R4.64] ;  /* 0x0000000404047981 */ /* 0x002ea4000c1e1b00 */
[----:B--2---:R-:W-:-:S05]  /*0140*/  IADD3 R6, P0, PT, R0, R4, RZ ;  /* 0x0000000400067210 */ /* 0x004fca0007f1e0ff */
[----:B------:R-:W-:-:S05]  /*0150*/  IMAD.X R7, RZ, RZ, R5, P0 ;  /* 0x000000ffff077224 */ /* 0x000fca00000e0605 */
[----:B------:R-:W2:Y:S01]  /*0160*/  LDG.E.U8 R6, desc[UR4][R6.64] ;  /* 0x0000000406067981 */ /* 0x000ea2000c1e1100 */
[----:B------:R-:W-:Y:S04]  /*0170*/  BSSY.RECONVERGENT B0, `(.L_x_0) ;  /* 0x000001c000007945 */ /* 0x000fe80003800200 */
[----:B------:R-:W-:Y:S01]  /*0180*/  BSSY.RELIABLE B1, `(.L_x_1) ;  /* 0x000000d000017945 */ /* 0x000fe20003800100 */
[----:B--2---:R-:W-:-:S05]  /*0190*/  VIADD R8, R6, 0xffffffbf ;  /* 0xffffffbf06087836 */ /* 0x004fca0000000000 */
[----:B------:R-:W-:-:S04]  /*01a0*/  LOP3.LUT R8, R8, 0xffff, RZ, 0xc0, !PT ;  /* 0x0000ffff08087812 */ /* 0x000fc800078ec0ff */
[----:B------:R-:W-:-:S13]  /*01b0*/  ISETP.GT.U32.AND P0, PT, R8, 0x39, PT ;  /* 0x000000390800780c */ /* 0x000fda0003f04070 */
[----:B------:R-:W-:Y:S05]  /*01c0*/  @P0 BRA `(.L_x_2) ;  /* 0x0000000000200947 */ /* 0x000fea0003800000 */
[----:B------:R-:W-:-:S05]  /*01d0*/  IMAD.MOV.U32 R7, RZ, RZ, 0x1 ;  /* 0x00000001ff077424 */ /* 0x000fca00078e00ff */
[CC--:B------:R-:W-:Y:S02]  /*01e0*/  SHF.L.U32 R6, R7.reuse, R8.reuse, RZ ;  /* 0x0000000807067219 */ /* 0x0c0fe400000006ff */
[----:B------:R-:W-:Y:S01]  /*01f0*/  SHF.L.U64.HI R8, R7, R8, RZ ;  /* 0x0000000807087219 */ /* 0x000fe200000102ff */
[----:B------:R-:W-:Y:S01]  /*0200*/  IMAD.MOV.U32 R7, RZ, RZ, RZ ;  /* 0x000000ffff077224 */ /* 0x000fe200078e00ff */
[----:B------:R-:W-:-:S04]  /*0210*/  LOP3.LUT P0, RZ, R6, 0x2ffffff, RZ, 0xc0, !PT ;  /* 0x02ffffff06ff7812 */ /* 0x000fc8000780c0ff */
[----:B------:R-:W-:-:S13]  /*0220*/  LOP3.LUT P0, RZ, R8, 0x3ffffff, RZ, 0xc0, P0 ;  /* 0x03ffffff08ff7812 */ /* 0x000fda000000c0ff */
[----:B------:R-:W-:Y:S05]  /*0230*/  @P0 BREAK.RELIABLE B1 ;  /* 0x0000000000010942 */ /* 0x000fea0003800100 */
[----:B------:R-:W-:Y:S05]  /*0240*/  @P0 BRA `(.L_x_3) ;  /* 0x0000000000380947 */ /* 0x000fea0003800000 */
.L_x_2:
[----:B------:R-:W-:Y:S05]  /*0250*/  BSYNC.RELIABLE B1 ;  /* 0x0000000000017941 */ /* 0x000fea0003800100 */
.L_x_1:
[----:B------:R-:W-:-:S05]  /*0260*/  IADD3 R4, P0, PT, R3, R4, RZ ;  /* 0x0000000403047210 */ /* 0x000fca0007f1e0ff */
[----:B------:R-:W-:-:S05]  /*0270*/  IMAD.X R5, RZ, RZ, R5, P0 ;  /* 0x000000ffff057224 */ /* 0x000fca00000e0605 */
[----:B------:R-:W2:Y:S01]  /*0280*/  LDG.E.U8 R4, desc[UR4][R4.64] ;  /* 0x0000000404047981 */ /* 0x000ea2000c1e1100 */
[----:B------:R-:W-:Y:S02]  /*0290*/  IMAD.MOV.U32 R8, RZ, RZ, 0x1 ;  /* 0x00000001ff087424 */ /* 0x000fe400078e00ff */
[----:B--2---:R-:W-:-:S05]  /*02a0*/  VIADD R3, R4, 0xffffffbf ;  /* 0xffffffbf04037836 */ /* 0x004fca0000000000 */
[----:B------:R-:W-:-:S04]  /*02b0*/  LOP3.LUT R3, R3, 0xffff, RZ, 0xc0, !PT ;  /* 0x0000ffff03037812 */ /* 0x000fc800078ec0ff */
[CC--:B------:R-:W-:Y:S02]  /*02c0*/  SHF.L.U32 R6, R8.reuse, R3.reuse, RZ ;  /* 0x0000000308067219 */ /* 0x0c0fe400000006ff */
[----:B------:R-:W-:Y:S02]  /*02d0*/  SHF.L.U64.HI R7, R8, R3, RZ ;  /* 0x0000000308077219 */ /* 0x000fe400000102ff */
[----:B------:R-:W-:-:S04]  /*02e0*/  LOP3.LUT P0, RZ, R6, 0x2ffffff, RZ, 0xc0, !PT ;  /* 0x02ffffff06ff7812 */ /* 0x000fc8000780c0ff */
[----:B------:R-:W-:Y:S01]  /*02f0*/  LOP3.LUT P0, RZ, R7, 0x3ffffff, RZ, 0xc0, P0 ;  /* 0x03ffffff07ff7812 */ /* 0x000fe2000000c0ff */
[----:B------:R-:W-:-:S03]  /*0300*/  IMAD.MOV.U32 R7, RZ, RZ, 0x1 ;  /* 0x00000001ff077424 */ /* 0x000fc600078e00ff */
[----:B------:R-:W-:-:S13]  /*0310*/  ISETP.LE.U32.AND P0, PT, R3, 0x39, P0 ;  /* 0x000000390300780c */ /* 0x000fda0000703070 */
[----:B------:R-:W-:-:S07]  /*0320*/  @!P0 IMAD.MOV.U32 R7, RZ, RZ, RZ ;  /* 0x000000ffff078224 */ /* 0x000fce00078e00ff */
.L_x_3:
[----:B------:R-:W-:Y:S05]  /*0330*/  BSYNC.RECONVERGENT B0 ;  /* 0x0000000000007941 */ /* 0x000fea0003800200 */
.L_x_0:
[----:B------:R-:W-:Y:S05]  /*0340*/  WARPSYNC.ALL ;  /* 0x0000000000007948 */ /* 0x000fea0003800000 */
[----:B------:R-:W0:Y:S02]  /*0350*/  LDC.64 R4, c[0x0][0x388] ;  /* 0x0000e200ff047b82 */ /* 0x000e240000000a00 */
[----:B0-----:R-:W-:-:S06]  /*0360*/  IMAD.WIDE.U32 R2, R2, 0x8, R4 ;  /* 0x0000000802027825 */ /* 0x001fcc00078e0004 */
[----:B------:R-:W2:Y:S02]  /*0370*/  LDG.E.64 R2, desc[UR4][R2.64] ;  /* 0x0000000402027981 */ /* 0x000ea4000c1e1b00 */
[----:B--2---:R-:W-:-:S05]  /*0380*/  IMAD.WIDE.U32 R4, R0, 0x4, R2 ;  /* 0x0000000400047825 */ /* 0x004fca00078e0002 */
[----:B------:R-:W-:Y:S01]  /*0390*/  STG.E desc[UR4][R4.64], R7 ;  /* 0x0000000704007986 */ /* 0x000fe2000c101904 */
[----:B------:R-:W-:Y:S05]  /*03a0*/  EXIT ;  /* 0x000000000000794d */ /* 0x000fea0003800000 */
.L_x_4:
[----:B------:R-:W-:-:S00]  /*03b0*/  BRA `(.L_x_4) ;  /* 0xfffffffc00fc7947 */ /* 0x000fc0000383ffff */
[----:B------:R-:W-:-:S00]  /*03c0*/  NOP ;  /* 0x0000000000007918 */ /* 0x000fc00000000000 */
        /* <DEDUP_REMOVED lines=11> */
.L_x_5:


//--------------------- .nv.shared.reserved.0     --------------------------
	.section	.nv.shared.reserved.0,"aw",@nobits
	.weak		__nv_reservedSMEM_offset_0_alias
	.size		__nv_reservedSMEM_offset_0_alias, 0, 64
	.other		__nv_reservedSMEM_offset_0_alias,@"STO_CUDA_RESERVED_SHARED STV_DEFAULT"
__nv_reservedSMEM_offset_0_alias:
	.zero		0
	.zero		64


//--------------------- .nv.constant0._Z9wordCountPPcPPiii --------------------------
	.section	.nv.constant0._Z9wordCountPPcPPiii,"a",@progbits
	.sectionflags	@""
	.align	4
.nv.constant0._Z9wordCountPPcPPiii:
	.zero		920


//--------------------- SYMBOLS --------------------------

	.type		.nv.reservedSmem.offset0,@object
	.size		.nv.reservedSmem.offset0,0x4
